	.headerflags	@"EF_CUDA_TEXMODE_UNIFIED EF_CUDA_64BIT_ADDRESS EF_CUDA_ACCELERATORS EF_CUDA_SM90 EF_CUDA_VIRTUAL_SM(EF_CUDA_SM90)"
	.elftype	@"ET_EXEC"


//--------------------- .nv.info                  --------------------------
	.section	.nv.info,"",@"SHT_CUDA_INFO"
	.align	4


	//----- nvinfo : EIATTR_REGCOUNT
	.align		4
        /*0000*/ 	.byte	0x04, 0x2f
        /*0002*/ 	.short	(.L_1 - .L_0)
	.align		4
.L_0:
        /*0004*/ 	.word	index@(triton_poi_fused_abs_div_ge_mul_pow_sub_where_0)
        /*0008*/ 	.word	0x00000010


	//----- nvinfo : EIATTR_MIN_STACK_SIZE
	.align		4
.L_1:
        /*000c*/ 	.byte	0x04, 0x12
        /*000e*/ 	.short	(.L_3 - .L_2)
	.align		4
.L_2:
        /*0010*/ 	.word	index@(triton_poi_fused_abs_div_ge_mul_pow_sub_where_0)
        /*0014*/ 	.word	0x00000000


	//----- nvinfo : EIATTR_FRAME_SIZE
	.align		4
.L_3:
        /*0018*/ 	.byte	0x04, 0x11
        /*001a*/ 	.short	(.L_5 - .L_4)
	.align		4
.L_4:
        /*001c*/ 	.word	index@(triton_poi_fused_abs_div_ge_mul_pow_sub_where_0)
        /*0020*/ 	.word	0x00000000


	//----- nvinfo : EIATTR_MIN_STACK_SIZE
	.align		4
.L_5:
        /*0024*/ 	.byte	0x04, 0x12
        /*0026*/ 	.short	(.L_7 - .L_6)
	.align		4
.L_6:
        /*0028*/ 	.word	index@(triton_poi_fused_abs_div_ge_mul_pow_sub_where_0)
        /*002c*/ 	.word	0x00000000
.L_7:


//--------------------- .nv.info.triton_poi_fused_abs_div_ge_mul_pow_sub_where_0 --------------------------
	.section	.nv.info.triton_poi_fused_abs_div_ge_mul_pow_sub_where_0,"",@"SHT_CUDA_INFO"
	.sectionflags	@""
	.align	4


	//----- nvinfo : EIATTR_CUDA_API_VERSION
	.align		4
        /*0000*/ 	.byte	0x04, 0x37
        /*0002*/ 	.short	(.L_9 - .L_8)
.L_8:
        /*0004*/ 	.word	0x0000007c


	//----- nvinfo : EIATTR_KPARAM_INFO
	.align		4
.L_9:
        /*0008*/ 	.byte	0x04, 0x17
        /*000a*/ 	.short	(.L_11 - .L_10)
.L_10:
        /*000c*/ 	.word	0x00000000
        /*0010*/ 	.short	0x0003
        /*0012*/ 	.short	0x0018
        /*0014*/ 	.byte	0x00, 0xf0, 0x11, 0x00


	//----- nvinfo : EIATTR_KPARAM_INFO
	.align		4
.L_11:
        /*0018*/ 	.byte	0x04, 0x17
        /*001a*/ 	.short	(.L_13 - .L_12)
.L_12:
        /*001c*/ 	.word	0x00000000
        /*0020*/ 	.short	0x0002
        /*0022*/ 	.short	0x0010
        /*0024*/ 	.byte	0x00, 0xf4, 0x21, 0x00


	//----- nvinfo : EIATTR_KPARAM_INFO
	.align		4
.L_13:
        /*0028*/ 	.byte	0x04, 0x17
        /*002a*/ 	.short	(.L_15 - .L_14)
.L_14:
        /*002c*/ 	.word	0x00000000
        /*0030*/ 	.short	0x0001
        /*0032*/ 	.short	0x0008
        /*0034*/ 	.byte	0x00, 0xf4, 0x21, 0x00


	//----- nvinfo : EIATTR_KPARAM_INFO
	.align		4
.L_15:
        /*0038*/ 	.byte	0x04, 0x17
        /*003a*/ 	.short	(.L_17 - .L_16)
.L_16:
        /*003c*/ 	.word	0x00000000
        /*0040*/ 	.short	0x0000
        /*0042*/ 	.short	0x0000
        /*0044*/ 	.byte	0x00, 0xf4, 0x21, 0x00


	//----- nvinfo : EIATTR_SPARSE_MMA_MASK
	.align		4
.L_17:
        /*0048*/ 	.byte	0x03, 0x50
        /*004a*/ 	.short	0x0000


	//----- nvinfo : EIATTR_MAXREG_COUNT
	.align		4
        /*004c*/ 	.byte	0x03, 0x1b
        /*004e*/ 	.short	0x00ff


	//----- nvinfo : EIATTR_EXIT_INSTR_OFFSETS
	.align		4
        /*0050*/ 	.byte	0x04, 0x1c
        /*0052*/ 	.short	(.L_19 - .L_18)


	//   ....[0]....
.L_18:
        /*0054*/ 	.word	0x000001c0


	//   ....[1]....
        /*0058*/ 	.word	0x000001e0


	//----- nvinfo : EIATTR_REQNTID
	.align		4
.L_19:
        /*005c*/ 	.byte	0x04, 0x10
        /*005e*/ 	.short	(.L_21 - .L_20)
.L_20:
        /*0060*/ 	.word	0x00000080
        /*0064*/ 	.word	0x00000001
        /*0068*/ 	.word	0x00000001


	//----- nvinfo : EIATTR_CBANK_PARAM_SIZE
	.align		4
.L_21:
        /*006c*/ 	.byte	0x03, 0x19
        /*006e*/ 	.short	0x001c


	//----- nvinfo : EIATTR_PARAM_CBANK
	.align		4
        /*0070*/ 	.byte	0x04, 0x0a
        /*0072*/ 	.short	(.L_23 - .L_22)
	.align		4
.L_22:
        /*0074*/ 	.word	index@(.nv.constant0.triton_poi_fused_abs_div_ge_mul_pow_sub_where_0)
        /*0078*/ 	.short	0x0210
        /*007a*/ 	.short	0x001c


	//----- nvinfo : EIATTR_SW_WAR
	.align		4
.L_23:
        /*007c*/ 	.byte	0x04, 0x36
        /*007e*/ 	.short	(.L_25 - .L_24)
.L_24:
        /*0080*/ 	.word	0x00000008
.L_25:


//--------------------- .nv.callgraph             --------------------------
	.section	.nv.callgraph,"",@"SHT_CUDA_CALLGRAPH"
	.align	4
	.sectionentsize	8
	.align		4
        /*0000*/ 	.word	0x00000000
	.align		4
        /*0004*/ 	.word	0xffffffff
	.align		4
        /*0008*/ 	.word	0x00000000
	.align		4
        /*000c*/ 	.word	0xfffffffe
	.align		4
        /*0010*/ 	.word	0x00000000
	.align		4
        /*0014*/ 	.word	0xfffffffd
	.align		4
        /*0018*/ 	.word	0x00000000
	.align		4
        /*001c*/ 	.word	0xfffffffc


//--------------------- .text.triton_poi_fused_abs_div_ge_mul_pow_sub_where_0 --------------------------
	.section	.text.triton_poi_fused_abs_div_ge_mul_pow_sub_where_0,"ax",@progbits
	.align	128
        .global         triton_poi_fused_abs_div_ge_mul_pow_sub_where_0
        .type           triton_poi_fused_abs_div_ge_mul_pow_sub_where_0,@function
        .size           triton_poi_fused_abs_div_ge_mul_pow_sub_where_0,(.L_x_1 - triton_poi_fused_abs_div_ge_mul_pow_sub_where_0)
        .other          triton_poi_fused_abs_div_ge_mul_pow_sub_where_0,@"STO_CUDA_ENTRY STV_DEFAULT"
triton_poi_fused_abs_div_ge_mul_pow_sub_where_0:
.text.triton_poi_fused_abs_div_ge_mul_pow_sub_where_0:
[----:B------:R-:W0:Y:S02]  /*0000*/  LDC R1, c[0x0][0x28] ;  /* 0x00000a00ff017b82 */ /* 0x000e240000000800 */
[----:B------:R-:W1:Y:S01]  /*0010*/  S2R R0, SR_TID.X ;  /* 0x0000000000007919 */ /* 0x000e620000002100 */
[----:B------:R-:W2:Y:S01]  /*0020*/  LDC.64 R2, c[0x0][0x210] ;  /* 0x00008400ff027b82 */ /* 0x000ea20000000a00 */
[----:B------:R-:W-:Y:S02]  /*0030*/  CS2R R10, SRZ ;  /* 0x00000000000a7805 */ /* 0x000fe4000001ff00 */
[----:B------:R-:W-:Y:S01]  /*0040*/  CS2R R12, SRZ ;  /* 0x00000000000c7805 */ /* 0x000fe2000001ff00 */
[----:B------:R-:W3:Y:S01]  /*0050*/  S2R R9, SR_CTAID.X ;  /* 0x0000000000097919 */ /* 0x000ee20000002500 */
[----:B------:R-:W-:-:S03]  /*0060*/  ULDC.64 UR4, c[0x0][0x208] ;  /* 0x0000820000047ab9 */ /* 0x000fc60000000a00 */
[----:B------:R-:W4:Y:S08]  /*0070*/  LDC.64 R4, c[0x0][0x218] ;  /* 0x00008600ff047b82 */ /* 0x000f300000000a00 */
[----:B------:R-:W5:Y:S01]  /*0080*/  LDC.64 R6, c[0x0][0x220] ;  /* 0x00008800ff067b82 */ /* 0x000f620000000a00 */
[----:B-1----:R-:W-:-:S04]  /*0090*/  SHF.L.U32 R0, R0, 0x1, RZ ;  /* 0x0000000100007819 */ /* 0x002fc800000006ff */
[----:B------:R-:W-:-:S04]  /*00a0*/  LOP3.LUT R0, R0, 0xfe, RZ, 0xc0, !PT ;  /* 0x000000fe00007812 */ /* 0x000fc800078ec0ff */
[----:B---3--:R-:W-:-:S04]  /*00b0*/  LEA R9, R9, R0, 0x8 ;  /* 0x0000000009097211 */ /* 0x008fc800078e40ff */
[C---:B------:R-:W-:Y:S01]  /*00c0*/  ISETP.GE.AND P2, PT, R9.reuse, 0x100, PT ;  /* 0x000001000900780c */ /* 0x040fe20003f46270 */
[----:B--2---:R-:W-:-:S04]  /*00d0*/  IMAD.WIDE R2, R9, 0x4, R2 ;  /* 0x0000000409027825 */ /* 0x004fc800078e0202 */
[----:B----4-:R-:W-:-:S08]  /*00e0*/  IMAD.WIDE R4, R9, 0x4, R4 ;  /* 0x0000000409047825 */ /* 0x010fd000078e0204 */
[----:B------:R5:W2:Y:S04]  /*00f0*/  @!P2 LDG.E.64 R10, desc[UR4][R2.64] ;  /* 0x00000004020aa981 */ /* 0x000aa8000c1e1b00 */
[----:B------:R-:W2:Y:S01]  /*0100*/  @!P2 LDG.E.64 R12, desc[UR4][R4.64] ;  /* 0x00000004040ca981 */ /* 0x000ea2000c1e1b00 */
[----:B-----5:R-:W-:-:S04]  /*0110*/  IMAD.WIDE R2, R9, 0x4, R6 ;  /* 0x0000000409027825 */ /* 0x020fc800078e0206 */
[----:B--2---:R-:W-:Y:S01]  /*0120*/  FADD R10, -R12, R10 ;  /* 0x0000000a0c0a7221 */ /* 0x004fe20000000100 */
[----:B------:R-:W-:-:S03]  /*0130*/  FADD R11, -R13, R11 ;  /* 0x0000000b0d0b7221 */ /* 0x000fc60000000100 */
[C---:B------:R-:W-:Y:S01]  /*0140*/  FMUL.D2 R0, R10.reuse, R10 ;  /* 0x0000000a0a007220 */ /* 0x040fe20000300000 */
[C---:B------:R-:W-:Y:S01]  /*0150*/  FSETP.GE.AND P0, PT, |R10|.reuse, 0.10999999940395355225, PT ;  /* 0x3de147ae0a00780b */ /* 0x040fe20003f06200 */
[C---:B------:R-:W-:Y:S01]  /*0160*/  FMUL.D2 R8, R11.reuse, R11 ;  /* 0x0000000b0b087220 */ /* 0x040fe20000300000 */
[C---:B------:R-:W-:Y:S01]  /*0170*/  FSETP.GE.AND P1, PT, |R11|.reuse, 0.10999999940395355225, PT ;  /* 0x3de147ae0b00780b */ /* 0x040fe20003f26200 */
[----:B------:R-:W-:Y:S01]  /*0180*/  FADD R10, |R10|, -0.054999999701976776123 ;  /* 0xbd6147ae0a0a7421 */ /* 0x000fe20000000200 */
[----:B------:R-:W-:-:S09]  /*0190*/  FADD R11, |R11|, -0.054999999701976776123 ;  /* 0xbd6147ae0b0b7421 */ /* 0x000fd20000000200 */
[----:B------:R-:W-:Y:S02]  /*01a0*/  @!P0 FMUL R10, R0, 9.0909090042114257812 ;  /* 0x4111745d000a8820 */ /* 0x000fe40000400000 */
[----:B------:R-:W-:Y:S01]  /*01b0*/  @!P1 FMUL R11, R8, 9.0909090042114257812 ;  /* 0x4111745d080b9820 */ /* 0x000fe20000400000 */
[----:B------:R-:W-:Y:S06]  /*01c0*/  @P2 EXIT ;  /* 0x000000000000294d */ /* 0x000fec0003800000 */
[----:B------:R-:W-:Y:S01]  /*01d0*/  STG.E.64 desc[UR4][R2.64], R10 ;  /* 0x0000000a02007986 */ /* 0x000fe2000c101b04 */
[----:B------:R-:W-:Y:S05]  /*01e0*/  EXIT ;  /* 0x000000000000794d */ /* 0x000fea0003800000 */
.L_x_0:
[----:B------:R-:W-:-:S00]  /*01f0*/  BRA `(.L_x_0) ;  /* 0xfffffffc00fc7947 */ /* 0x000fc0000383ffff */
[----:B------:R-:W-:-:S00]  /*0200*/  NOP ;  /* 0x0000000000007918 */ /* 0x000fc00000000000 */
[----:B------:R-:W-:-:S00]  /*0210*/  NOP ;  /* 0x0000000000007918 */ /* 0x000fc00000000000 */
[----:B------:R-:W-:-:S00]  /*0220*/  NOP ;  /* 0x0000000000007918 */ /* 0x000fc00000000000 */
[----:B------:R-:W-:-:S00]  /*0230*/  NOP ;  /* 0x0000000000007918 */ /* 0x000fc00000000000 */
[----:B------:R-:W-:-:S00]  /*0240*/  NOP ;  /* 0x0000000000007918 */ /* 0x000fc00000000000 */
[----:B------:R-:W-:-:S00]  /*0250*/  NOP ;  /* 0x0000000000007918 */ /* 0x000fc00000000000 */
[----:B------:R-:W-:-:S00]  /*0260*/  NOP ;  /* 0x0000000000007918 */ /* 0x000fc00000000000 */
[----:B------:R-:W-:-:S00]  /*0270*/  NOP ;  /* 0x0000000000007918 */ /* 0x000fc00000000000 */
.L_x_1:


//--------------------- .nv.constant0.triton_poi_fused_abs_div_ge_mul_pow_sub_where_0 --------------------------
	.section	.nv.constant0.triton_poi_fused_abs_div_ge_mul_pow_sub_where_0,"a",@progbits
	.sectionflags	@""
	.align	4
.nv.constant0.triton_poi_fused_abs_div_ge_mul_pow_sub_where_0:
	.zero		556
